	.headerflags	@"EF_CUDA_TEXMODE_UNIFIED EF_CUDA_64BIT_ADDRESS EF_CUDA_ACCELERATORS EF_CUDA_SM90 EF_CUDA_VIRTUAL_SM(EF_CUDA_SM90)"
	.elftype	@"ET_EXEC"


//--------------------- .nv.info                  --------------------------
	.section	.nv.info,"",@"SHT_CUDA_INFO"
	.align	4


	//----- nvinfo : EIATTR_REGCOUNT
	.align		4
        /*0000*/ 	.byte	0x04, 0x2f
        /*0002*/ 	.short	(.L_2 - .L_1)
	.align		4
.L_1:
        /*0004*/ 	.word	index@(triton_poi_fused_native_group_norm_relu_36)
        /*0008*/ 	.word	0x00000017


	//----- nvinfo : EIATTR_MIN_STACK_SIZE
	.align		4
.L_2:
        /*000c*/ 	.byte	0x04, 0x12
        /*000e*/ 	.short	(.L_4 - .L_3)
	.align		4
.L_3:
        /*0010*/ 	.word	index@(triton_poi_fused_native_group_norm_relu_36)
        /*0014*/ 	.word	0x00000000


	//----- nvinfo : EIATTR_FRAME_SIZE
	.align		4
.L_4:
        /*0018*/ 	.byte	0x04, 0x11
        /*001a*/ 	.short	(.L_6 - .L_5)
	.align		4
.L_5:
        /*001c*/ 	.word	index@(triton_poi_fused_native_group_norm_relu_36)
        /*0020*/ 	.word	0x00000000


	//----- nvinfo : EIATTR_MIN_STACK_SIZE
	.align		4
.L_6:
        /*0024*/ 	.byte	0x04, 0x12
        /*0026*/ 	.short	(.L_8 - .L_7)
	.align		4
.L_7:
        /*0028*/ 	.word	index@(triton_poi_fused_native_group_norm_relu_36)
        /*002c*/ 	.word	0x00000000
.L_8:


//--------------------- .nv.info.triton_poi_fused_native_group_norm_relu_36 --------------------------
	.section	.nv.info.triton_poi_fused_native_group_norm_relu_36,"",@"SHT_CUDA_INFO"
	.sectionflags	@""
	.align	4


	//----- nvinfo : EIATTR_CUDA_API_VERSION
	.align		4
        /*0000*/ 	.byte	0x04, 0x37
        /*0002*/ 	.short	(.L_10 - .L_9)
.L_9:
        /*0004*/ 	.word	0x0000007c


	//----- nvinfo : EIATTR_KPARAM_INFO
	.align		4
.L_10:
        /*0008*/ 	.byte	0x04, 0x17
        /*000a*/ 	.short	(.L_12 - .L_11)
.L_11:
        /*000c*/ 	.word	0x00000000
        /*0010*/ 	.short	0x0006
        /*0012*/ 	.short	0x0030
        /*0014*/ 	.byte	0x00, 0xf0, 0x11, 0x00


	//----- nvinfo : EIATTR_KPARAM_INFO
	.align		4
.L_12:
        /*0018*/ 	.byte	0x04, 0x17
        /*001a*/ 	.short	(.L_14 - .L_13)
.L_13:
        /*001c*/ 	.word	0x00000000
        /*0020*/ 	.short	0x0005
        /*0022*/ 	.short	0x0028
        /*0024*/ 	.byte	0x00, 0xf4, 0x21, 0x00


	//----- nvinfo : EIATTR_KPARAM_INFO
	.align		4
.L_14:
        /*0028*/ 	.byte	0x04, 0x17
        /*002a*/ 	.short	(.L_16 - .L_15)
.L_15:
        /*002c*/ 	.word	0x00000000
        /*0030*/ 	.short	0x0004
        /*0032*/ 	.short	0x0020
        /*0034*/ 	.byte	0x00, 0xf4, 0x21, 0x00


	//----- nvinfo : EIATTR_KPARAM_INFO
	.align		4
.L_16:
        /*0038*/ 	.byte	0x04, 0x17
        /*003a*/ 	.short	(.L_18 - .L_17)
.L_17:
        /*003c*/ 	.word	0x00000000
        /*0040*/ 	.short	0x0003
        /*0042*/ 	.short	0x0018
        /*0044*/ 	.byte	0x00, 0xf4, 0x21, 0x00


	//----- nvinfo : EIATTR_KPARAM_INFO
	.align		4
.L_18:
        /*0048*/ 	.byte	0x04, 0x17
        /*004a*/ 	.short	(.L_20 - .L_19)
.L_19:
        /*004c*/ 	.word	0x00000000
        /*0050*/ 	.short	0x0002
        /*0052*/ 	.short	0x0010
        /*0054*/ 	.byte	0x00, 0xf4, 0x21, 0x00


	//----- nvinfo : EIATTR_KPARAM_INFO
	.align		4
.L_20:
        /*0058*/ 	.byte	0x04, 0x17
        /*005a*/ 	.short	(.L_22 - .L_21)
.L_21:
        /*005c*/ 	.word	0x00000000
        /*0060*/ 	.short	0x0001
        /*0062*/ 	.short	0x0008
        /*0064*/ 	.byte	0x00, 0xf4, 0x21, 0x00


	//----- nvinfo : EIATTR_KPARAM_INFO
	.align		4
.L_22:
        /*0068*/ 	.byte	0x04, 0x17
        /*006a*/ 	.short	(.L_24 - .L_23)
.L_23:
        /*006c*/ 	.word	0x00000000
        /*0070*/ 	.short	0x0000
        /*0072*/ 	.short	0x0000
        /*0074*/ 	.byte	0x00, 0xf4, 0x21, 0x00


	//----- nvinfo : EIATTR_SPARSE_MMA_MASK
	.align		4
.L_24:
        /*0078*/ 	.byte	0x03, 0x50
        /*007a*/ 	.short	0x0000


	//----- nvinfo : EIATTR_MAXREG_COUNT
	.align		4
        /*007c*/ 	.byte	0x03, 0x1b
        /*007e*/ 	.short	0x00ff


	//----- nvinfo : EIATTR_EXIT_INSTR_OFFSETS
	.align		4
        /*0080*/ 	.byte	0x04, 0x1c
        /*0082*/ 	.short	(.L_26 - .L_25)


	//   ....[0]....
.L_25:
        /*0084*/ 	.word	0x000003f0


	//----- nvinfo : EIATTR_REQNTID
	.align		4
.L_26:
        /*0088*/ 	.byte	0x04, 0x10
        /*008a*/ 	.short	(.L_28 - .L_27)
.L_27:
        /*008c*/ 	.word	0x00000080
        /*0090*/ 	.word	0x00000001
        /*0094*/ 	.word	0x00000001


	//----- nvinfo : EIATTR_CBANK_PARAM_SIZE
	.align		4
.L_28:
        /*0098*/ 	.byte	0x03, 0x19
        /*009a*/ 	.short	0x0034


	//----- nvinfo : EIATTR_PARAM_CBANK
	.align		4
        /*009c*/ 	.byte	0x04, 0x0a
        /*009e*/ 	.short	(.L_30 - .L_29)
	.align		4
.L_29:
        /*00a0*/ 	.word	index@(.nv.constant0.triton_poi_fused_native_group_norm_relu_36)
        /*00a4*/ 	.short	0x0210
        /*00a6*/ 	.short	0x0034


	//----- nvinfo : EIATTR_SW_WAR
	.align		4
.L_30:
        /*00a8*/ 	.byte	0x04, 0x36
        /*00aa*/ 	.short	(.L_32 - .L_31)
.L_31:
        /*00ac*/ 	.word	0x00000008
.L_32:


//--------------------- .nv.callgraph             --------------------------
	.section	.nv.callgraph,"",@"SHT_CUDA_CALLGRAPH"
	.align	4
	.sectionentsize	8
	.align		4
        /*0000*/ 	.word	0x00000000
	.align		4
        /*0004*/ 	.word	0xffffffff
	.align		4
        /*0008*/ 	.word	0x00000000
	.align		4
        /*000c*/ 	.word	0xfffffffe
	.align		4
        /*0010*/ 	.word	0x00000000
	.align		4
        /*0014*/ 	.word	0xfffffffd
	.align		4
        /*0018*/ 	.word	0x00000000
	.align		4
        /*001c*/ 	.word	0xfffffffc


//--------------------- .nv.constant4             --------------------------
	.section	.nv.constant4,"a",@progbits
	.align	8
	.align		8
.nv.constant4:
        /*0000*/ 	.dword	_$_str


//--------------------- .text.triton_poi_fused_native_group_norm_relu_36 --------------------------
	.section	.text.triton_poi_fused_native_group_norm_relu_36,"ax",@progbits
	.align	128
        .global         triton_poi_fused_native_group_norm_relu_36
        .type           triton_poi_fused_native_group_norm_relu_36,@function
        .size           triton_poi_fused_native_group_norm_relu_36,(.L_x_1 - triton_poi_fused_native_group_norm_relu_36)
        .other          triton_poi_fused_native_group_norm_relu_36,@"STO_CUDA_ENTRY STV_DEFAULT"
triton_poi_fused_native_group_norm_relu_36:
.text.triton_poi_fused_native_group_norm_relu_36:
[----:B------:R-:W-:Y:S01]  /*0000*/  LDC R1, c[0x0][0x28] ;  /* 0x00000a00ff017b82 */ /* 0x000fe20000000800 */
[----:B------:R-:W1:Y:S07]  /*0010*/  S2R R0, SR_TID.X ;  /* 0x0000000000007919 */ /* 0x000e6e0000002100 */
[----:B------:R-:W2:Y:S01]  /*0020*/  LDC.64 R4, c[0x0][0x220] ;  /* 0x00008800ff047b82 */ /* 0x000ea20000000a00 */
[----:B------:R-:W-:Y:S01]  /*0030*/  ULDC.64 UR4, c[0x0][0x208] ;  /* 0x0000820000047ab9 */ /* 0x000fe20000000a00 */
[----:B------:R-:W3:Y:S06]  /*0040*/  S2R R3, SR_CTAID.X ;  /* 0x0000000000037919 */ /* 0x000eec0000002500 */
[----:B------:R-:W4:Y:S08]  /*0050*/  LDC.64 R16, c[0x0][0x218] ;  /* 0x00008600ff107b82 */ /* 0x000f300000000a00 */
[----:B------:R-:W5:Y:S01]  /*0060*/  LDC.64 R10, c[0x0][0x228] ;  /* 0x00008a00ff0a7b82 */ /* 0x000f620000000a00 */
[----:B-1----:R-:W-:Y:S01]  /*0070*/  IMAD.SHL.U32 R0, R0, 0x4, RZ ;  /* 0x0000000400007824 */ /* 0x002fe200078e00ff */
[----:B---3--:R-:W-:-:S04]  /*0080*/  SHF.R.S32.HI R7, RZ, 0x16, R3 ;  /* 0x00000016ff077819 */ /* 0x008fc80000011403 */
[----:B------:R-:W-:Y:S02]  /*0090*/  LOP3.LUT R0, R0, 0x1fc, RZ, 0xc0, !PT ;  /* 0x000001fc00007812 */ /* 0x000fe400078ec0ff */
[----:B------:R-:W-:-:S03]  /*00a0*/  SGXT R7, R7, 0x1 ;  /* 0x000000010707781a */ /* 0x000fc60000000200 */
[----:B------:R-:W-:-:S05]  /*00b0*/  IMAD R0, R3, 0x200, R0 ;  /* 0x0000020003007824 */ /* 0x000fca00078e0200 */
[----:B------:R-:W-:-:S04]  /*00c0*/  LEA.HI R2, R7, R0, RZ, 0xa ;  /* 0x0000000007027211 */ /* 0x000fc800078f50ff */
[----:B------:R-:W-:-:S04]  /*00d0*/  LOP3.LUT R3, R2, 0xfffffc00, RZ, 0xc0, !PT ;  /* 0xfffffc0002037812 */ /* 0x000fc800078ec0ff */
[----:B------:R-:W-:-:S04]  /*00e0*/  IADD3 R3, R0, -R3, RZ ;  /* 0x8000000300037210 */ /* 0x000fc80007ffe0ff */
[----:B------:R-:W-:-:S04]  /*00f0*/  PRMT R2, R3, 0x9910, RZ ;  /* 0x0000991003027816 */ /* 0x000fc800000000ff */
[----:B------:R-:W-:-:S04]  /*0100*/  SHF.R.S32.HI R2, RZ, 0xf, R2 ;  /* 0x0000000fff027819 */ /* 0x000fc80000011402 */
[----:B------:R-:W-:-:S04]  /*0110*/  LOP3.LUT R2, R2, 0xffff, RZ, 0xc0, !PT ;  /* 0x0000ffff02027812 */ /* 0x000fc800078ec0ff */
[----:B------:R-:W-:-:S04]  /*0120*/  LEA.HI R2, R2, R3, RZ, 0x15 ;  /* 0x0000000302027211 */ /* 0x000fc800078fa8ff */
[----:B------:R-:W-:Y:S02]  /*0130*/  PRMT R6, R2, 0x9910, RZ ;  /* 0x0000991002067816 */ /* 0x000fe400000000ff */
[----:B------:R-:W-:Y:S02]  /*0140*/  LEA.HI R2, R7, R0, RZ, 0xe ;  /* 0x0000000007027211 */ /* 0x000fe400078f70ff */
[----:B------:R-:W-:Y:S02]  /*0150*/  SHF.R.S32.HI R6, RZ, 0x5, R6 ;  /* 0x00000005ff067819 */ /* 0x000fe40000011406 */
[----:B------:R-:W-:Y:S02]  /*0160*/  SHF.R.S32.HI R2, RZ, 0xe, R2 ;  /* 0x0000000eff027819 */ /* 0x000fe40000011402 */
[----:B------:R-:W-:Y:S02]  /*0170*/  PRMT R9, R6, 0x9910, RZ ;  /* 0x0000991006097816 */ /* 0x000fe400000000ff */
[----:B------:R-:W1:Y:S03]  /*0180*/  LDC.64 R6, c[0x0][0x210] ;  /* 0x00008400ff067b82 */ /* 0x000e660000000a00 */
[----:B------:R-:W-:-:S04]  /*0190*/  IMAD R13, R2, 0x20, R9 ;  /* 0x00000020020d7824 */ /* 0x000fc800078e0209 */
[C---:B--2---:R-:W-:Y:S01]  /*01a0*/  IMAD.WIDE R18, R13.reuse, 0x4, R4 ;  /* 0x000000040d127825 */ /* 0x044fe200078e0204 */
[----:B------:R-:W2:Y:S04]  /*01b0*/  LDC.64 R8, c[0x0][0x230] ;  /* 0x00008c00ff087b82 */ /* 0x000ea80000000a00 */
[----:B------:R-:W3:Y:S01]  /*01c0*/  LDG.E.EL R2, desc[UR4][R18.64] ;  /* 0x0000000412027981 */ /* 0x000ee2000c2e1900 */
[----:B----4-:R-:W-:-:S04]  /*01d0*/  IMAD.WIDE R16, R13, 0x4, R16 ;  /* 0x000000040d107825 */ /* 0x010fc800078e0210 */
[----:B-1----:R-:W-:Y:S02]  /*01e0*/  IMAD.WIDE R6, R0, 0x4, R6 ;  /* 0x0000000400067825 */ /* 0x002fe400078e0206 */
[----:B------:R-:W4:Y:S02]  /*01f0*/  LDG.E.EL R16, desc[UR4][R16.64] ;  /* 0x0000000410107981 */ /* 0x000f24000c2e1900 */
[C---:B-----5:R-:W-:Y:S02]  /*0200*/  IMAD.WIDE R12, R3.reuse, 0x4, R10 ;  /* 0x00000004030c7825 */ /* 0x060fe400078e020a */
[----:B------:R-:W4:Y:S02]  /*0210*/  LDG.E.128 R4, desc[UR4][R6.64] ;  /* 0x0000000406047981 */ /* 0x000f24000c1e1d00 */
[----:B--2---:R-:W-:Y:S02]  /*0220*/  IMAD.WIDE R8, R3, 0x4, R8 ;  /* 0x0000000403087825 */ /* 0x004fe400078e0208 */
[----:B------:R-:W2:Y:S04]  /*0230*/  LDG.E.EL.128 R12, desc[UR4][R12.64] ;  /* 0x000000040c0c7981 */ /* 0x000ea8000c2e1d00 */
[----:B------:R-:W2:Y:S01]  /*0240*/  LDG.E.EL.128 R8, desc[UR4][R8.64] ;  /* 0x0000000408087981 */ /* 0x000ea2000c2e1d00 */
[----:B------:R-:W-:-:S10]  /*0250*/  HFMA2.MMA R3, -RZ, RZ, 0.875, 0 ;  /* 0x3b000000ff037435 */ /* 0x000fd400000001ff */
[----:B---3--:R-:W-:Y:S02]  /*0260*/  FFMA R20, R2, R3, 9.9999997473787516356e-06 ;  /* 0x3727c5ac02147423 */ /* 0x008fe40000000003 */
[----:B------:R-:W1:Y:S04]  /*0270*/  LDC.64 R2, c[0x0][0x238] ;  /* 0x00008e00ff027b82 */ /* 0x000e680000000a00 */
[----:B------:R-:W3:Y:S01]  /*0280*/  MUFU.RSQ R20, R20 ;  /* 0x0000001400147308 */ /* 0x000ee20000001400 */
[--C-:B----4-:R-:W-:Y:S01]  /*0290*/  FADD R19, R4, -R16.reuse ;  /* 0x8000001004137221 */ /* 0x110fe20000000000 */
[--C-:B------:R-:W-:Y:S01]  /*02a0*/  FADD R5, R5, -R16.reuse ;  /* 0x8000001005057221 */ /* 0x100fe20000000000 */
[--C-:B------:R-:W-:Y:S01]  /*02b0*/  FADD R17, R6, -R16.reuse ;  /* 0x8000001006117221 */ /* 0x100fe20000000000 */
[----:B------:R-:W-:Y:S01]  /*02c0*/  FADD R7, R7, -R16 ;  /* 0x8000001007077221 */ /* 0x000fe20000000000 */
[C---:B---3--:R-:W-:Y:S01]  /*02d0*/  FMUL R19, R20.reuse, R19 ;  /* 0x0000001314137220 */ /* 0x048fe20000400000 */
[C---:B------:R-:W-:Y:S01]  /*02e0*/  FMUL R6, R20.reuse, R5 ;  /* 0x0000000514067220 */ /* 0x040fe20000400000 */
[C---:B------:R-:W-:Y:S01]  /*02f0*/  FMUL R17, R20.reuse, R17 ;  /* 0x0000001114117220 */ /* 0x040fe20000400000 */
[----:B------:R-:W-:Y:S01]  /*0300*/  FMUL R4, R20, R7 ;  /* 0x0000000714047220 */ /* 0x000fe20000400000 */
[----:B--2---:R-:W-:Y:S01]  /*0310*/  FFMA R8, R12, R19, R8 ;  /* 0x000000130c087223 */ /* 0x004fe20000000008 */
[----:B------:R-:W-:Y:S01]  /*0320*/  FFMA R6, R13, R6, R9 ;  /* 0x000000060d067223 */ /* 0x000fe20000000009 */
[----:B------:R-:W-:Y:S01]  /*0330*/  FFMA R10, R14, R17, R10 ;  /* 0x000000110e0a7223 */ /* 0x000fe2000000000a */
[----:B------:R-:W-:Y:S01]  /*0340*/  FFMA R4, R15, R4, R11 ;  /* 0x000000040f047223 */ /* 0x000fe2000000000b */
[----:B-1----:R-:W-:Y:S01]  /*0350*/  IMAD.WIDE R2, R0, 0x4, R2 ;  /* 0x0000000400027825 */ /* 0x002fe200078e0202 */
[----:B------:R-:W-:-:S02]  /*0360*/  FSETP.GEU.AND P3, PT, R8, RZ, PT ;  /* 0x000000ff0800720b */ /* 0x000fc40003f6e000 */
[----:B------:R-:W-:Y:S02]  /*0370*/  FSETP.GEU.AND P2, PT, R6, RZ, PT ;  /* 0x000000ff0600720b */ /* 0x000fe40003f4e000 */
[----:B------:R-:W-:Y:S02]  /*0380*/  FSETP.GEU.AND P1, PT, R10, RZ, PT ;  /* 0x000000ff0a00720b */ /* 0x000fe40003f2e000 */
[----:B------:R-:W-:Y:S02]  /*0390*/  FSETP.GEU.AND P0, PT, R4, RZ, PT ;  /* 0x000000ff0400720b */ /* 0x000fe40003f0e000 */
[----:B------:R-:W-:Y:S02]  /*03a0*/  SEL R8, R8, RZ, P3 ;  /* 0x000000ff08087207 */ /* 0x000fe40001800000 */
[----:B------:R-:W-:Y:S02]  /*03b0*/  SEL R9, R6, RZ, P2 ;  /* 0x000000ff06097207 */ /* 0x000fe40001000000 */
[----:B------:R-:W-:-:S02]  /*03c0*/  SEL R10, R10, RZ, P1 ;  /* 0x000000ff0a0a7207 */ /* 0x000fc40000800000 */
[----:B------:R-:W-:-:S05]  /*03d0*/  SEL R11, R4, RZ, P0 ;  /* 0x000000ff040b7207 */ /* 0x000fca0000000000 */
[----:B------:R-:W-:Y:S01]  /*03e0*/  STG.E.128 desc[UR4][R2.64], R8 ;  /* 0x0000000802007986 */ /* 0x000fe2000c101d04 */
[----:B------:R-:W-:Y:S05]  /*03f0*/  EXIT ;  /* 0x000000000000794d */ /* 0x000fea0003800000 */
.L_x_0:
[----:B------:R-:W-:-:S00]  /*0400*/  BRA `(.L_x_0) ;  /* 0xfffffffc00fc7947 */ /* 0x000fc0000383ffff */
[----:B------:R-:W-:-:S00]  /*0410*/  NOP ;  /* 0x0000000000007918 */ /* 0x000fc00000000000 */
        /* <DEDUP_REMOVED lines=14> */
.L_x_1:


//--------------------- .nv.global.init           --------------------------
	.section	.nv.global.init,"aw",@progbits
.nv.global.init:
	.type		_$_str,@object
	.size		_$_str,(.L_0 - _$_str)
_$_str:
        /*0000*/ 	.byte	0x5f, 0x5f, 0x43, 0x55, 0x44, 0x41, 0x5f, 0x46, 0x54, 0x5a, 0x00
.L_0:


//--------------------- .nv.constant0.triton_poi_fused_native_group_norm_relu_36 --------------------------
	.section	.nv.constant0.triton_poi_fused_native_group_norm_relu_36,"a",@progbits
	.sectionflags	@""
	.align	4
.nv.constant0.triton_poi_fused_native_group_norm_relu_36:
	.zero		580
